//
// Generated by NVIDIA NVVM Compiler
//
// Compiler Build ID: CL-36424714
// Cuda compilation tools, release 13.0, V13.0.88
// Based on NVVM 20.0.0
//

.version 9.0
.target sm_100
.address_size 64

	// .globl	_Z9addThirtyPii

.visible .entry _Z9addThirtyPii(
	.param .u64 .ptr .align 1 _Z9addThirtyPii_param_0,
	.param .u32 _Z9addThirtyPii_param_1
)
{
	.reg .pred 	%p<2>;
	.reg .b32 	%r<7>;
	.reg .b64 	%rd<5>;

	ld.param.u64 	%rd1, [_Z9addThirtyPii_param_0];
	ld.param.u32 	%r2, [_Z9addThirtyPii_param_1];
	mov.u32 	%r3, %tid.x;
	mov.u32 	%r4, %ctaid.x;
	mov.u32 	%r5, %ntid.x;
	mad.lo.s32 	%r1, %r4, %r5, %r3;
	setp.ge.s32 	%p1, %r1, %r2;
	@%p1 bra 	$L__BB0_2;
	cvta.to.global.u64 	%rd2, %rd1;
	mul.wide.s32 	%rd3, %r1, 4;
	add.s64 	%rd4, %rd2, %rd3;
	mov.b32 	%r6, 0;
	st.global.u32 	[%rd4], %r6;
$L__BB0_2:
	ret;

}
	// .globl	_Z13relax_initialPiS_PbS0_iii
.visible .entry _Z13relax_initialPiS_PbS0_iii(
	.param .u64 .ptr .align 1 _Z13relax_initialPiS_PbS0_iii_param_0,
	.param .u64 .ptr .align 1 _Z13relax_initialPiS_PbS0_iii_param_1,
	.param .u64 .ptr .align 1 _Z13relax_initialPiS_PbS0_iii_param_2,
	.param .u64 .ptr .align 1 _Z13relax_initialPiS_PbS0_iii_param_3,
	.param .u32 _Z13relax_initialPiS_PbS0_iii_param_4,
	.param .u32 _Z13relax_initialPiS_PbS0_iii_param_5,
	.param .u32 _Z13relax_initialPiS_PbS0_iii_param_6
)
{
	.reg .pred 	%p<12>;
	.reg .b16 	%rs<16>;
	.reg .b32 	%r<47>;
	.reg .b64 	%rd<61>;

	ld.param.u64 	%rd15, [_Z13relax_initialPiS_PbS0_iii_param_0];
	ld.param.u64 	%rd16, [_Z13relax_initialPiS_PbS0_iii_param_1];
	ld.param.u64 	%rd17, [_Z13relax_initialPiS_PbS0_iii_param_2];
	ld.param.u64 	%rd18, [_Z13relax_initialPiS_PbS0_iii_param_3];
	ld.param.u32 	%r20, [_Z13relax_initialPiS_PbS0_iii_param_4];
	ld.param.u32 	%r21, [_Z13relax_initialPiS_PbS0_iii_param_5];
	ld.param.u32 	%r22, [_Z13relax_initialPiS_PbS0_iii_param_6];
	cvta.to.global.u64 	%rd1, %rd17;
	cvta.to.global.u64 	%rd2, %rd15;
	cvta.to.global.u64 	%rd3, %rd18;
	cvta.to.global.u64 	%rd4, %rd16;
	mov.u32 	%r1, %ntid.x;
	mov.u32 	%r23, %nctaid.x;
	mov.u32 	%r2, %ctaid.x;
	mov.u32 	%r3, %tid.x;
	mad.lo.s32 	%r46, %r1, %r2, %r3;
	mul.lo.s32 	%r5, %r1, %r23;
	setp.ge.s32 	%p1, %r46, %r20;
	@%p1 bra 	$L__BB1_21;
	cvt.u64.u32 	%rd19, %r21;
	mul.wide.u32 	%rd20, %r21, 4;
	add.s64 	%rd5, %rd2, %rd20;
	add.s64 	%rd6, %rd1, %rd19;
	add.s32 	%r24, %r46, %r5;
	max.s32 	%r25, %r20, %r24;
	setp.lt.s32 	%p2, %r24, %r20;
	selp.u32 	%r26, 1, 0, %p2;
	add.s32 	%r27, %r24, %r26;
	sub.s32 	%r28, %r25, %r27;
	div.u32 	%r29, %r28, %r5;
	add.s32 	%r6, %r29, %r26;
	and.b32  	%r30, %r6, 3;
	setp.eq.s32 	%p3, %r30, 3;
	@%p3 bra 	$L__BB1_7;
	sub.s32 	%r44, %r21, %r46;
	mul.wide.u32 	%rd21, %r1, %r2;
	cvt.u64.u32 	%rd22, %r3;
	add.s64 	%rd60, %rd21, %rd22;
	cvt.u64.u32 	%rd8, %r5;
	shl.b64 	%rd59, %rd60, 2;
	mul.wide.u32 	%rd10, %r5, 4;
	add.s32 	%r31, %r6, 1;
	and.b32  	%r32, %r31, 3;
	neg.s32 	%r43, %r32;
$L__BB1_3:
	.pragma "nounroll";
	add.s64 	%rd23, %rd4, %rd59;
	mov.b32 	%r33, -1;
	st.global.u32 	[%rd23], %r33;
	add.s64 	%rd24, %rd3, %rd60;
	mov.b16 	%rs1, 0;
	st.global.u8 	[%rd24], %rs1;
	setp.eq.s32 	%p4, %r44, 0;
	@%p4 bra 	$L__BB1_5;
	add.s64 	%rd25, %rd2, %rd59;
	st.global.u32 	[%rd25], %r22;
	add.s64 	%rd26, %rd1, %rd60;
	mov.b16 	%rs2, 0;
	st.global.u8 	[%rd26], %rs2;
	bra.uni 	$L__BB1_6;
$L__BB1_5:
	mov.b32 	%r34, 0;
	st.global.u32 	[%rd5], %r34;
	mov.b16 	%rs3, 1;
	st.global.u8 	[%rd6], %rs3;
$L__BB1_6:
	add.s64 	%rd60, %rd60, %rd8;
	cvt.u32.u64 	%r46, %rd60;
	sub.s32 	%r44, %r44, %r5;
	add.s64 	%rd59, %rd59, %rd10;
	add.s32 	%r43, %r43, 1;
	setp.ne.s32 	%p5, %r43, 0;
	@%p5 bra 	$L__BB1_3;
$L__BB1_7:
	setp.lt.u32 	%p6, %r6, 3;
	@%p6 bra 	$L__BB1_21;
$L__BB1_8:
	cvt.u64.u32 	%rd27, %r46;
	mul.wide.u32 	%rd28, %r46, 4;
	add.s64 	%rd29, %rd4, %rd28;
	mov.b32 	%r35, -1;
	st.global.u32 	[%rd29], %r35;
	add.s64 	%rd30, %rd3, %rd27;
	mov.b16 	%rs4, 0;
	st.global.u8 	[%rd30], %rs4;
	setp.eq.s32 	%p7, %r46, %r21;
	@%p7 bra 	$L__BB1_10;
	add.s64 	%rd33, %rd2, %rd28;
	st.global.u32 	[%rd33], %r22;
	add.s64 	%rd34, %rd1, %rd27;
	mov.b16 	%rs5, 0;
	st.global.u8 	[%rd34], %rs5;
	bra.uni 	$L__BB1_11;
$L__BB1_10:
	mov.b32 	%r36, 0;
	st.global.u32 	[%rd5], %r36;
	mov.b16 	%rs6, 1;
	st.global.u8 	[%rd6], %rs6;
$L__BB1_11:
	add.s32 	%r16, %r46, %r5;
	cvt.u64.u32 	%rd35, %r16;
	mul.wide.u32 	%rd36, %r16, 4;
	add.s64 	%rd37, %rd4, %rd36;
	mov.b32 	%r37, -1;
	st.global.u32 	[%rd37], %r37;
	add.s64 	%rd38, %rd3, %rd35;
	mov.b16 	%rs7, 0;
	st.global.u8 	[%rd38], %rs7;
	setp.eq.s32 	%p8, %r16, %r21;
	@%p8 bra 	$L__BB1_13;
	add.s64 	%rd41, %rd2, %rd36;
	st.global.u32 	[%rd41], %r22;
	add.s64 	%rd42, %rd1, %rd35;
	mov.b16 	%rs8, 0;
	st.global.u8 	[%rd42], %rs8;
	bra.uni 	$L__BB1_14;
$L__BB1_13:
	mov.b32 	%r38, 0;
	st.global.u32 	[%rd5], %r38;
	mov.b16 	%rs9, 1;
	st.global.u8 	[%rd6], %rs9;
$L__BB1_14:
	add.s32 	%r17, %r16, %r5;
	cvt.u64.u32 	%rd43, %r17;
	mul.wide.u32 	%rd44, %r17, 4;
	add.s64 	%rd45, %rd4, %rd44;
	mov.b32 	%r39, -1;
	st.global.u32 	[%rd45], %r39;
	add.s64 	%rd46, %rd3, %rd43;
	mov.b16 	%rs10, 0;
	st.global.u8 	[%rd46], %rs10;
	setp.eq.s32 	%p9, %r17, %r21;
	@%p9 bra 	$L__BB1_16;
	add.s64 	%rd49, %rd2, %rd44;
	st.global.u32 	[%rd49], %r22;
	add.s64 	%rd50, %rd1, %rd43;
	mov.b16 	%rs11, 0;
	st.global.u8 	[%rd50], %rs11;
	bra.uni 	$L__BB1_17;
$L__BB1_16:
	mov.b32 	%r40, 0;
	st.global.u32 	[%rd5], %r40;
	mov.b16 	%rs12, 1;
	st.global.u8 	[%rd6], %rs12;
$L__BB1_17:
	add.s32 	%r18, %r17, %r5;
	cvt.u64.u32 	%rd51, %r18;
	mul.wide.u32 	%rd52, %r18, 4;
	add.s64 	%rd53, %rd4, %rd52;
	mov.b32 	%r41, -1;
	st.global.u32 	[%rd53], %r41;
	add.s64 	%rd54, %rd3, %rd51;
	mov.b16 	%rs13, 0;
	st.global.u8 	[%rd54], %rs13;
	setp.eq.s32 	%p10, %r18, %r21;
	@%p10 bra 	$L__BB1_19;
	add.s64 	%rd57, %rd2, %rd52;
	st.global.u32 	[%rd57], %r22;
	add.s64 	%rd58, %rd1, %rd51;
	mov.b16 	%rs14, 0;
	st.global.u8 	[%rd58], %rs14;
	bra.uni 	$L__BB1_20;
$L__BB1_19:
	mov.b32 	%r42, 0;
	st.global.u32 	[%rd5], %r42;
	mov.b16 	%rs15, 1;
	st.global.u8 	[%rd6], %rs15;
$L__BB1_20:
	add.s32 	%r46, %r18, %r5;
	setp.lt.s32 	%p11, %r46, %r20;
	@%p11 bra 	$L__BB1_8;
$L__BB1_21:
	bar.sync 	0;
	ret;

}


// ===== COMPILED SASS (sm_100) =====

	.target	sm_100

	.elftype	@"ET_EXEC"


//--------------------- .note.nv.tkinfo           --------------------------
	.section	.note.nv.tkinfo,"",@"SHT_NOTE"
	.sectionflags	@"SHF_NOTE_NV_TKINFO"
	.tkinfo
        /*0018*/ 	.word	0x00000002
        /*0030*/ 	.string	""
        /*0030*/ 	.string	"ptxas"
        /*0030*/ 	.string	"Cuda compilation tools, release 13.0, V13.0.88"
        /*0030*/ 	.string	"Build cuda_13.0.r13.0/compiler.36424714_0"
        /*0030*/ 	.string	"-arch sm_100 -m 64 "



//--------------------- .note.nv.cuinfo           --------------------------
	.section	.note.nv.cuinfo,"",@"SHT_NOTE"
	.sectionflags	@"SHF_NOTE_NV_CUINFO"
        /*0018*/ 	.short	0x0002
        /*001a*/ 	.short	0x0064
        /*001c*/ 	.short	0x0082
	.zero		2


//--------------------- .nv.info                  --------------------------
	.section	.nv.info,"",@"SHT_CUDA_INFO"
	.align	4


	//----- nvinfo : EIATTR_REGCOUNT
	.align		4
        /*0000*/ 	.byte	0x04, 0x2f
        /*0002*/ 	.short	(.L_1 - .L_0)
	.align		4
.L_0:
        /*0004*/ 	.word	index@(_Z9addThirtyPii)
        /*0008*/ 	.word	0x00000008


	//----- nvinfo : EIATTR_FRAME_SIZE
	.align		4
.L_1:
        /*000c*/ 	.byte	0x04, 0x11
        /*000e*/ 	.short	(.L_3 - .L_2)
	.align		4
.L_2:
        /*0010*/ 	.word	index@(_Z9addThirtyPii)
        /*0014*/ 	.word	0x00000000


	//----- nvinfo : EIATTR_REGCOUNT
	.align		4
.L_3:
        /*0018*/ 	.byte	0x04, 0x2f
        /*001a*/ 	.short	(.L_5 - .L_4)
	.align		4
.L_4:
        /*001c*/ 	.word	index@(_Z13relax_initialPiS_PbS0_iii)
        /*0020*/ 	.word	0x00000018


	//----- nvinfo : EIATTR_FRAME_SIZE
	.align		4
.L_5:
        /*0024*/ 	.byte	0x04, 0x11
        /*0026*/ 	.short	(.L_7 - .L_6)
	.align		4
.L_6:
        /*0028*/ 	.word	index@(_Z13relax_initialPiS_PbS0_iii)
        /*002c*/ 	.word	0x00000000


	//----- nvinfo : EIATTR_MIN_STACK_SIZE
	.align		4
.L_7:
        /*0030*/ 	.byte	0x04, 0x12
        /*0032*/ 	.short	(.L_9 - .L_8)
	.align		4
.L_8:
        /*0034*/ 	.word	index@(_Z13relax_initialPiS_PbS0_iii)
        /*0038*/ 	.word	0x00000000


	//----- nvinfo : EIATTR_MIN_STACK_SIZE
	.align		4
.L_9:
        /*003c*/ 	.byte	0x04, 0x12
        /*003e*/ 	.short	(.L_11 - .L_10)
	.align		4
.L_10:
        /*0040*/ 	.word	index@(_Z9addThirtyPii)
        /*0044*/ 	.word	0x00000000
.L_11:


//--------------------- .nv.compat                --------------------------
	.section	.nv.compat,"",@"SHT_CUDA_COMPAT_INFO"
	.align	4
        /*0000*/ 	.byte	0x02, 0x09, 0x00, 0x00, 0x02, 0x02, 0x01, 0x00, 0x02, 0x05, 0x05, 0x00, 0x03, 0x07, 0x01, 0x01
        /*0010*/ 	.byte	0x02, 0x03, 0x00, 0x00, 0x02, 0x06, 0x01, 0x00, 0x04, 0x0b, 0x08, 0x00, 0x09, 0x00, 0x00, 0x00
        /*0020*/ 	.byte	0x00, 0x00, 0x00, 0x00


//--------------------- .nv.info._Z13relax_initialPiS_PbS0_iii --------------------------
	.section	.nv.info._Z13relax_initialPiS_PbS0_iii,"",@"SHT_CUDA_INFO"
	.sectionflags	@""
	.align	4


	//----- nvinfo : EIATTR_CUDA_API_VERSION
	.align		4
        /*0000*/ 	.byte	0x04, 0x37
        /*0002*/ 	.short	(.L_13 - .L_12)
.L_12:
        /*0004*/ 	.word	0x00000082


	//----- nvinfo : EIATTR_KPARAM_INFO
	.align		4
.L_13:
        /*0008*/ 	.byte	0x04, 0x17
        /*000a*/ 	.short	(.L_15 - .L_14)
.L_14:
        /*000c*/ 	.word	0x00000000
        /*0010*/ 	.short	0x0006
        /*0012*/ 	.short	0x0028
        /*0014*/ 	.byte	0x00, 0xf0, 0x11, 0x00


	//----- nvinfo : EIATTR_KPARAM_INFO
	.align		4
.L_15:
        /*0018*/ 	.byte	0x04, 0x17
        /*001a*/ 	.short	(.L_17 - .L_16)
.L_16:
        /*001c*/ 	.word	0x00000000
        /*0020*/ 	.short	0x0005
        /*0022*/ 	.short	0x0024
        /*0024*/ 	.byte	0x00, 0xf0, 0x11, 0x00


	//----- nvinfo : EIATTR_KPARAM_INFO
	.align		4
.L_17:
        /*0028*/ 	.byte	0x04, 0x17
        /*002a*/ 	.short	(.L_19 - .L_18)
.L_18:
        /*002c*/ 	.word	0x00000000
        /*0030*/ 	.short	0x0004
        /*0032*/ 	.short	0x0020
        /*0034*/ 	.byte	0x00, 0xf0, 0x11, 0x00


	//----- nvinfo : EIATTR_KPARAM_INFO
	.align		4
.L_19:
        /*0038*/ 	.byte	0x04, 0x17
        /*003a*/ 	.short	(.L_21 - .L_20)
.L_20:
        /*003c*/ 	.word	0x00000000
        /*0040*/ 	.short	0x0003
        /*0042*/ 	.short	0x0018
        /*0044*/ 	.byte	0x00, 0xf5, 0x21, 0x00


	//----- nvinfo : EIATTR_KPARAM_INFO
	.align		4
.L_21:
        /*0048*/ 	.byte	0x04, 0x17
        /*004a*/ 	.short	(.L_23 - .L_22)
.L_22:
        /*004c*/ 	.word	0x00000000
        /*0050*/ 	.short	0x0002
        /*0052*/ 	.short	0x0010
        /*0054*/ 	.byte	0x00, 0xf5, 0x21, 0x00


	//----- nvinfo : EIATTR_KPARAM_INFO
	.align		4
.L_23:
        /*0058*/ 	.byte	0x04, 0x17
        /*005a*/ 	.short	(.L_25 - .L_24)
.L_24:
        /*005c*/ 	.word	0x00000000
        /*0060*/ 	.short	0x0001
        /*0062*/ 	.short	0x0008
        /*0064*/ 	.byte	0x00, 0xf5, 0x21, 0x00


	//----- nvinfo : EIATTR_KPARAM_INFO
	.align		4
.L_25:
        /*0068*/ 	.byte	0x04, 0x17
        /*006a*/ 	.short	(.L_27 - .L_26)
.L_26:
        /*006c*/ 	.word	0x00000000
        /*0070*/ 	.short	0x0000
        /*0072*/ 	.short	0x0000
        /*0074*/ 	.byte	0x00, 0xf5, 0x21, 0x00


	//----- nvinfo : EIATTR_SPARSE_MMA_MASK
	.align		4
.L_27:
        /*0078*/ 	.byte	0x03, 0x50
        /*007a*/ 	.short	0x0000


	//----- nvinfo : EIATTR_MAXREG_COUNT
	.align		4
        /*007c*/ 	.byte	0x03, 0x1b
        /*007e*/ 	.short	0x00ff


	//----- nvinfo : EIATTR_NUM_BARRIERS
	.align		4
        /*0080*/ 	.byte	0x02, 0x4c
        /*0082*/ 	.byte	0x01
	.zero		1


	//----- nvinfo : EIATTR_MERCURY_ISA_VERSION
	.align		4
        /*0084*/ 	.byte	0x03, 0x5f
        /*0086*/ 	.short	0x0101


	//----- nvinfo : EIATTR_VRC_CTA_INIT_COUNT
	.align		4
        /*0088*/ 	.byte	0x02, 0x4a
	.zero		1
	.zero		1


	//----- nvinfo : EIATTR_EXIT_INSTR_OFFSETS
	.align		4
        /*008c*/ 	.byte	0x04, 0x1c
        /*008e*/ 	.short	(.L_29 - .L_28)


	//   ....[0]....
.L_28:
        /*0090*/ 	.word	0x00000f70


	//----- nvinfo : EIATTR_CRS_STACK_SIZE
	.align		4
.L_29:
        /*0094*/ 	.byte	0x04, 0x1e
        /*0096*/ 	.short	(.L_31 - .L_30)
.L_30:
        /*0098*/ 	.word	0x00000000


	//----- nvinfo : EIATTR_CBANK_PARAM_SIZE
	.align		4
.L_31:
        /*009c*/ 	.byte	0x03, 0x19
        /*009e*/ 	.short	0x002c


	//----- nvinfo : EIATTR_PARAM_CBANK
	.align		4
        /*00a0*/ 	.byte	0x04, 0x0a
        /*00a2*/ 	.short	(.L_33 - .L_32)
	.align		4
.L_32:
        /*00a4*/ 	.word	index@(.nv.constant0._Z13relax_initialPiS_PbS0_iii)
        /*00a8*/ 	.short	0x0380
        /*00aa*/ 	.short	0x002c


	//----- nvinfo : EIATTR_SW_WAR
	.align		4
.L_33:
        /*00ac*/ 	.byte	0x04, 0x36
        /*00ae*/ 	.short	(.L_35 - .L_34)
.L_34:
        /*00b0*/ 	.word	0x00000008
.L_35:


//--------------------- .nv.info._Z9addThirtyPii  --------------------------
	.section	.nv.info._Z9addThirtyPii,"",@"SHT_CUDA_INFO"
	.sectionflags	@""
	.align	4


	//----- nvinfo : EIATTR_CUDA_API_VERSION
	.align		4
        /*0000*/ 	.byte	0x04, 0x37
        /*0002*/ 	.short	(.L_37 - .L_36)
.L_36:
        /*0004*/ 	.word	0x00000082


	//----- nvinfo : EIATTR_KPARAM_INFO
	.align		4
.L_37:
        /*0008*/ 	.byte	0x04, 0x17
        /*000a*/ 	.short	(.L_39 - .L_38)
.L_38:
        /*000c*/ 	.word	0x00000000
        /*0010*/ 	.short	0x0001
        /*0012*/ 	.short	0x0008
        /*0014*/ 	.byte	0x00, 0xf0, 0x11, 0x00


	//----- nvinfo : EIATTR_KPARAM_INFO
	.align		4
.L_39:
        /*0018*/ 	.byte	0x04, 0x17
        /*001a*/ 	.short	(.L_41 - .L_40)
.L_40:
        /*001c*/ 	.word	0x00000000
        /*0020*/ 	.short	0x0000
        /*0022*/ 	.short	0x0000
        /*0024*/ 	.byte	0x00, 0xf5, 0x21, 0x00


	//----- nvinfo : EIATTR_SPARSE_MMA_MASK
	.align		4
.L_41:
        /*0028*/ 	.byte	0x03, 0x50
        /*002a*/ 	.short	0x0000


	//----- nvinfo : EIATTR_MAXREG_COUNT
	.align		4
        /*002c*/ 	.byte	0x03, 0x1b
        /*002e*/ 	.short	0x00ff


	//----- nvinfo : EIATTR_MERCURY_ISA_VERSION
	.align		4
        /*0030*/ 	.byte	0x03, 0x5f
        /*0032*/ 	.short	0x0101


	//----- nvinfo : EIATTR_VRC_CTA_INIT_COUNT
	.align		4
        /*0034*/ 	.byte	0x02, 0x4a
	.zero		1
	.zero		1


	//----- nvinfo : EIATTR_EXIT_INSTR_OFFSETS
	.align		4
        /*0038*/ 	.byte	0x04, 0x1c
        /*003a*/ 	.short	(.L_43 - .L_42)


	//   ....[0]....
.L_42:
        /*003c*/ 	.word	0x00000070


	//   ....[1]....
        /*0040*/ 	.word	0x000000c0


	//----- nvinfo : EIATTR_CBANK_PARAM_SIZE
	.align		4
.L_43:
        /*0044*/ 	.byte	0x03, 0x19
        /*0046*/ 	.short	0x000c


	//----- nvinfo : EIATTR_PARAM_CBANK
	.align		4
        /*0048*/ 	.byte	0x04, 0x0a
        /*004a*/ 	.short	(.L_45 - .L_44)
	.align		4
.L_44:
        /*004c*/ 	.word	index@(.nv.constant0._Z9addThirtyPii)
        /*0050*/ 	.short	0x0380
        /*0052*/ 	.short	0x000c


	//----- nvinfo : EIATTR_SW_WAR
	.align		4
.L_45:
        /*0054*/ 	.byte	0x04, 0x36
        /*0056*/ 	.short	(.L_47 - .L_46)
.L_46:
        /*0058*/ 	.word	0x00000008
.L_47:


//--------------------- .nv.callgraph             --------------------------
	.section	.nv.callgraph,"",@"SHT_CUDA_CALLGRAPH"
	.align	4
	.sectionentsize	8
	.align		4
        /*0000*/ 	.word	0x00000000
	.align		4
        /*0004*/ 	.word	0xffffffff
	.align		4
        /*0008*/ 	.word	0x00000000
	.align		4
        /*000c*/ 	.word	0xfffffffe
	.align		4
        /*0010*/ 	.word	0x00000000
	.align		4
        /*0014*/ 	.word	0xfffffffd
	.align		4
        /*0018*/ 	.word	0x00000000
	.align		4
        /*001c*/ 	.word	0xfffffffc


//--------------------- .text._Z13relax_initialPiS_PbS0_iii --------------------------
	.section	.text._Z13relax_initialPiS_PbS0_iii,"ax",@progbits
	.align	128
        .global         _Z13relax_initialPiS_PbS0_iii
        .type           _Z13relax_initialPiS_PbS0_iii,@function
        .size           _Z13relax_initialPiS_PbS0_iii,(.L_x_24 - _Z13relax_initialPiS_PbS0_iii)
        .other          _Z13relax_initialPiS_PbS0_iii,@"STO_CUDA_ENTRY STV_DEFAULT"
_Z13relax_initialPiS_PbS0_iii:
.text._Z13relax_initialPiS_PbS0_iii:
[----:B------:R-:W-:Y:S01]  /*0000*/  LDC R1, c[0x0][0x37c] ;  /* 0x0000df00ff017b82 */ /* 0x000fe20000000800 */
[----:B------:R-:W0:Y:S01]  /*0010*/  S2R R11, SR_CTAID.X ;  /* 0x00000000000b7919 */ /* 0x000e220000002500 */
[----:B------:R-:W0:Y:S06]  /*0020*/  LDCU UR14, c[0x0][0x360] ;  /* 0x00006c00ff0e77ac */ /* 0x000e2c0008000800 */
[----:B------:R-:W1:Y:S01]  /*0030*/  LDC R0, c[0x0][0x370] ;  /* 0x0000dc00ff007b82 */ /* 0x000e620000000800 */
[----:B------:R-:W-:Y:S01]  /*0040*/  BSSY.RECONVERGENT B0, `(.L_x_0) ;  /* 0x00000f1000007945 */ /* 0x000fe20003800200 */
[----:B------:R-:W0:Y:S01]  /*0050*/  S2R R8, SR_TID.X ;  /* 0x0000000000087919 */ /* 0x000e220000002100 */
[----:B------:R-:W2:Y:S01]  /*0060*/  LDCU UR15, c[0x0][0x3a0] ;  /* 0x00007400ff0f77ac */ /* 0x000ea20008000800 */
[----:B------:R-:W3:Y:S01]  /*0070*/  LDCU UR16, c[0x0][0x3a0] ;  /* 0x00007400ff1077ac */ /* 0x000ee20008000800 */
[----:B------:R-:W4:Y:S01]  /*0080*/  LDCU.64 UR4, c[0x0][0x390] ;  /* 0x00007200ff0477ac */ /* 0x000f220008000a00 */
[----:B------:R-:W5:Y:S01]  /*0090*/  LDCU.64 UR6, c[0x0][0x390] ;  /* 0x00007200ff0677ac */ /* 0x000f620008000a00 */
[----:B------:R-:W0:Y:S01]  /*00a0*/  LDCU.64 UR8, c[0x0][0x398] ;  /* 0x00007300ff0877ac */ /* 0x000e220008000a00 */
[----:B------:R-:W0:Y:S01]  /*00b0*/  LDCU.64 UR10, c[0x0][0x388] ;  /* 0x00007100ff0a77ac */ /* 0x000e220008000a00 */
[----:B------:R-:W0:Y:S02]  /*00c0*/  LDCU.64 UR12, c[0x0][0x380] ;  /* 0x00007000ff0c77ac */ /* 0x000e240008000a00 */
[----:B0-----:R-:W-:-:S05]  /*00d0*/  IMAD R15, R11, UR14, R8 ;  /* 0x0000000e0b0f7c24 */ /* 0x001fca000f8e0208 */
[----:B--2---:R-:W-:-:S13]  /*00e0*/  ISETP.GE.AND P0, PT, R15, UR15, PT ;  /* 0x0000000f0f007c0c */ /* 0x004fda000bf06270 */
[----:B-1-345:R-:W-:Y:S05]  /*00f0*/  @P0 BRA `(.L_x_1) ;  /* 0x0000000c00940947 */ /* 0x03afea0003800000 */
[----:B------:R-:W-:Y:S01]  /*0100*/  IMAD R0, R0, UR14, RZ ;  /* 0x0000000e00007c24 */ /* 0x000fe2000f8e02ff */
[----:B------:R-:W0:Y:S01]  /*0110*/  LDC R12, c[0x0][0x3a4] ;  /* 0x0000e900ff0c7b82 */ /* 0x000e220000000800 */
[----:B------:R-:W0:Y:S01]  /*0120*/  LDCU.64 UR18, c[0x0][0x390] ;  /* 0x00007200ff1277ac */ /* 0x000e220008000a00 */
[----:B------:R-:W-:Y:S01]  /*0130*/  BSSY.RECONVERGENT B1, `(.L_x_2) ;  /* 0x000005b000017945 */ /* 0x000fe20003800200 */
[----:B------:R-:W1:Y:S01]  /*0140*/  I2F.U32.RP R7, R0 ;  /* 0x0000000000077306 */ /* 0x000e620000209000 */
[C---:B------:R-:W-:Y:S01]  /*0150*/  IMAD.IADD R4, R0.reuse, 0x1, R15 ;  /* 0x0000000100047824 */ /* 0x040fe200078e020f */
[----:B------:R-:W-:Y:S01]  /*0160*/  ISETP.NE.U32.AND P2, PT, R0, RZ, PT ;  /* 0x000000ff0000720c */ /* 0x000fe20003f45070 */
[----:B------:R-:W-:Y:S02]  /*0170*/  IMAD.MOV R13, RZ, RZ, -R0 ;  /* 0x000000ffff0d7224 */ /* 0x000fe400078e0a00 */
[----:B------:R-:W2:Y:S01]  /*0180*/  LDC.64 R16, c[0x0][0x358] ;  /* 0x0000d600ff107b82 */ /* 0x000ea20000000a00 */
[----:B------:R-:W-:-:S02]  /*0190*/  ISETP.GE.AND P0, PT, R4, UR15, PT ;  /* 0x0000000f04007c0c */ /* 0x000fc4000bf06270 */
[----:B------:R-:W-:Y:S02]  /*01a0*/  VIMNMX R5, PT, PT, R4, UR15, !PT ;  /* 0x0000000f04057c48 */ /* 0x000fe4000ffe0100 */
[----:B------:R-:W-:-:S04]  /*01b0*/  SEL R6, RZ, 0x1, P0 ;  /* 0x00000001ff067807 */ /* 0x000fc80000000000 */
[----:B------:R-:W-:Y:S01]  /*01c0*/  IADD3 R5, PT, PT, R5, -R4, -R6 ;  /* 0x8000000405057210 */ /* 0x000fe20007ffe806 */
[----:B-1----:R-:W1:Y:S02]  /*01d0*/  MUFU.RCP R7, R7 ;  /* 0x0000000700077308 */ /* 0x002e640000001000 */
[----:B-1----:R-:W-:-:S06]  /*01e0*/  VIADD R2, R7, 0xffffffe ;  /* 0x0ffffffe07027836 */ /* 0x002fcc0000000000 */
[----:B------:R1:W3:Y:S02]  /*01f0*/  F2I.FTZ.U32.TRUNC.NTZ R3, R2 ;  /* 0x0000000200037305 */ /* 0x0002e4000021f000 */
[----:B-1----:R-:W-:Y:S02]  /*0200*/  IMAD.MOV.U32 R2, RZ, RZ, RZ ;  /* 0x000000ffff027224 */ /* 0x002fe400078e00ff */
[----:B---3--:R-:W-:-:S04]  /*0210*/  IMAD R13, R13, R3, RZ ;  /* 0x000000030d0d7224 */ /* 0x008fc800078e02ff */
[----:B------:R-:W-:-:S06]  /*0220*/  IMAD.HI.U32 R10, R3, R13, R2 ;  /* 0x0000000d030a7227 */ /* 0x000fcc00078e0002 */
[----:B------:R-:W-:-:S04]  /*0230*/  IMAD.HI.U32 R3, R10, R5, RZ ;  /* 0x000000050a037227 */ /* 0x000fc800078e00ff */
[----:B------:R-:W-:-:S04]  /*0240*/  IMAD.MOV R2, RZ, RZ, -R3 ;  /* 0x000000ffff027224 */ /* 0x000fc800078e0a03 */
[----:B------:R-:W-:-:S05]  /*0250*/  IMAD R5, R0, R2, R5 ;  /* 0x0000000200057224 */ /* 0x000fca00078e0205 */
[----:B------:R-:W-:-:S13]  /*0260*/  ISETP.GE.U32.AND P0, PT, R5, R0, PT ;  /* 0x000000000500720c */ /* 0x000fda0003f06070 */
[----:B------:R-:W-:Y:S02]  /*0270*/  @P0 IMAD.IADD R5, R5, 0x1, -R0 ;  /* 0x0000000105050824 */ /* 0x000fe400078e0a00 */
[----:B------:R-:W-:-:S03]  /*0280*/  @P0 VIADD R3, R3, 0x1 ;  /* 0x0000000103030836 */ /* 0x000fc60000000000 */
[-C--:B------:R-:W-:Y:S02]  /*0290*/  ISETP.GE.U32.AND P1, PT, R5, R0.reuse, PT ;  /* 0x000000000500720c */ /* 0x080fe40003f26070 */
[----:B------:R-:W1:Y:S11]  /*02a0*/  LDC.64 R4, c[0x0][0x380] ;  /* 0x0000e000ff047b82 */ /* 0x000e760000000a00 */
[----:B------:R-:W-:Y:S01]  /*02b0*/  @P1 VIADD R3, R3, 0x1 ;  /* 0x0000000103031836 */ /* 0x000fe20000000000 */
[----:B------:R-:W-:-:S02]  /*02c0*/  @!P2 LOP3.LUT R3, RZ, R0, RZ, 0x33, !PT ;  /* 0x00000000ff03a212 */ /* 0x000fc400078e33ff */
[----:B0-----:R-:W-:-:S03]  /*02d0*/  IADD3 R2, P1, PT, R12, UR18, RZ ;  /* 0x000000120c027c10 */ /* 0x001fc6000ff3e0ff */
[----:B------:R-:W-:-:S05]  /*02e0*/  IMAD.IADD R6, R6, 0x1, R3 ;  /* 0x0000000106067824 */ /* 0x000fca00078e0203 */
[----:B------:R-:W-:Y:S01]  /*02f0*/  LOP3.LUT R3, R6, 0x3, RZ, 0xc0, !PT ;  /* 0x0000000306037812 */ /* 0x000fe200078ec0ff */
[----:B-1----:R-:W-:-:S03]  /*0300*/  IMAD.WIDE.U32 R4, R12, 0x4, R4 ;  /* 0x000000040c047825 */ /* 0x002fc600078e0004 */
[----:B------:R-:W-:Y:S01]  /*0310*/  ISETP.NE.AND P0, PT, R3, 0x3, PT ;  /* 0x000000030300780c */ /* 0x000fe20003f05270 */
[----:B------:R-:W-:-:S12]  /*0320*/  IMAD.X R3, RZ, RZ, UR19, P1 ;  /* 0x00000013ff037e24 */ /* 0x000fd800088e06ff */
[----:B--2---:R-:W-:Y:S05]  /*0330*/  @!P0 BRA `(.L_x_3) ;  /* 0x0000000000e88947 */ /* 0x004fea0003800000 */
[----:B------:R-:W0:Y:S01]  /*0340*/  LDC R7, c[0x0][0x3a8] ;  /* 0x0000ea00ff077b82 */ /* 0x000e220000000800 */
[----:B------:R-:W-:Y:S01]  /*0350*/  VIADD R10, R6, 0x1 ;  /* 0x00000001060a7836 */ /* 0x000fe20000000000 */
[----:B------:R-:W-:Y:S01]  /*0360*/  BSSY.RECONVERGENT B2, `(.L_x_4) ;  /* 0x0000036000027945 */ /* 0x000fe20003800200 */
[----:B------:R-:W-:Y:S02]  /*0370*/  IMAD.MOV.U32 R9, RZ, RZ, RZ ;  /* 0x000000ffff097224 */ /* 0x000fe400078e00ff */
[----:B------:R-:W-:Y:S01]  /*0380*/  IMAD.IADD R15, R12, 0x1, -R15 ;  /* 0x000000010c0f7824 */ /* 0x000fe200078e0a0f */
[----:B------:R-:W-:Y:S01]  /*0390*/  LOP3.LUT R10, R10, 0x3, RZ, 0xc0, !PT ;  /* 0x000000030a0a7812 */ /* 0x000fe200078ec0ff */
[----:B------:R-:W-:-:S04]  /*03a0*/  IMAD.WIDE.U32 R8, R11, UR14, R8 ;  /* 0x0000000e0b087c25 */ /* 0x000fc8000f8e0008 */
[C---:B------:R-:W-:Y:S01]  /*03b0*/  IMAD.SHL.U32 R12, R8.reuse, 0x4, RZ ;  /* 0x00000004080c7824 */ /* 0x040fe200078e00ff */
[--C-:B------:R-:W-:Y:S01]  /*03c0*/  SHF.L.U64.HI R19, R8, 0x2, R9.reuse ;  /* 0x0000000208137819 */ /* 0x100fe20000010209 */
[----:B------:R-:W-:Y:S02]  /*03d0*/  IMAD.MOV.U32 R13, RZ, RZ, R8 ;  /* 0x000000ffff0d7224 */ /* 0x000fe400078e0008 */
[----:B------:R-:W-:Y:S02]  /*03e0*/  IMAD.MOV.U32 R14, RZ, RZ, R9 ;  /* 0x000000ffff0e7224 */ /* 0x000fe400078e0009 */
[----:B------:R-:W-:-:S07]  /*03f0*/  IMAD.MOV R18, RZ, RZ, -R10 ;  /* 0x000000ffff127224 */ /* 0x000fce00078e0a0a */
.L_x_8:
[----:B------:R-:W-:Y:S01]  /*0400*/  IADD3 R8, P1, PT, R13, UR8, RZ ;  /* 0x000000080d087c10 */ /* 0x000fe2000ff3e0ff */
[----:B------:R-:W-:Y:S01]  /*0410*/  IMAD.MOV.U32 R21, RZ, RZ, -0x1 ;  /* 0xffffffffff157424 */ /* 0x000fe200078e00ff */
[----:B------:R-:W-:Y:S01]  /*0420*/  R2UR UR18, R16 ;  /* 0x00000000101272ca */ /* 0x000fe200000e0000 */
[----:B------:R-:W-:Y:S01]  /*0430*/  VIADD R18, R18, 0x1 ;  /* 0x0000000112127836 */ /* 0x000fe20000000000 */
[C---:B------:R-:W-:Y:S01]  /*0440*/  R2UR UR19, R17.reuse ;  /* 0x00000000111372ca */ /* 0x040fe200000e0000 */
[----:B------:R-:W-:Y:S01]  /*0450*/  BSSY.RECONVERGENT B3, `(.L_x_5) ;  /* 0x000001d000037945 */ /* 0x000fe20003800200 */
[----:B------:R-:W-:Y:S02]  /*0460*/  R2UR UR20, R16 ;  /* 0x00000000101472ca */ /* 0x000fe400000e0000 */
[----:B------:R-:W-:Y:S02]  /*0470*/  R2UR UR21, R17 ;  /* 0x00000000111572ca */ /* 0x000fe400000e0000 */
[----:B------:R-:W-:-:S02]  /*0480*/  IADD3.X R9, PT, PT, R14, UR9, RZ, P1, !PT ;  /* 0x000000090e097c10 */ /* 0x000fc40008ffe4ff */
[----:B------:R-:W-:Y:S02]  /*0490*/  ISETP.NE.AND P1, PT, R15, RZ, PT ;  /* 0x000000ff0f00720c */ /* 0x000fe40003f25270 */
[----:B------:R-:W-:-:S04]  /*04a0*/  IADD3 R10, P0, PT, R12, UR10, RZ ;  /* 0x0000000a0c0a7c10 */ /* 0x000fc8000ff1e0ff */
[----:B------:R-:W-:Y:S02]  /*04b0*/  IADD3.X R11, PT, PT, R19, UR11, RZ, P0, !PT ;  /* 0x0000000b130b7c10 */ /* 0x000fe400087fe4ff */
[----:B------:R-:W-:-:S03]  /*04c0*/  ISETP.NE.AND P0, PT, R18, RZ, PT ;  /* 0x000000ff1200720c */ /* 0x000fc60003f05270 */
[----:B------:R1:W-:Y:S04]  /*04d0*/  STG.E desc[UR18][R10.64], R21 ;  /* 0x000000150a007986 */ /* 0x0003e8000c101912 */
[----:B------:R1:W-:Y:S01]  /*04e0*/  STG.E.U8 desc[UR20][R8.64], RZ ;  /* 0x000000ff08007986 */ /* 0x0003e2000c101114 */
[----:B------:R-:W-:Y:S05]  /*04f0*/  @!P1 BRA `(.L_x_6) ;  /* 0x00000000002c9947 */ /* 0x000fea0003800000 */
[C---:B------:R-:W-:Y:S02]  /*0500*/  R2UR UR18, R16.reuse ;  /* 0x00000000101272ca */ /* 0x040fe400000e0000 */
[C---:B------:R-:W-:Y:S02]  /*0510*/  R2UR UR19, R17.reuse ;  /* 0x00000000111372ca */ /* 0x040fe400000e0000 */
[----:B------:R-:W-:Y:S02]  /*0520*/  R2UR UR20, R16 ;  /* 0x00000000101472ca */ /* 0x000fe400000e0000 */
[----:B------:R-:W-:Y:S02]  /*0530*/  R2UR UR21, R17 ;  /* 0x00000000111572ca */ /* 0x000fe400000e0000 */
[----:B-1----:R-:W-:Y:S02]  /*0540*/  IADD3 R8, P1, PT, R12, UR12, RZ ;  /* 0x0000000c0c087c10 */ /* 0x002fe4000ff3e0ff */
[----:B------:R-:W-:-:S02]  /*0550*/  IADD3 R10, P2, PT, R13, UR6, RZ ;  /* 0x000000060d0a7c10 */ /* 0x000fc4000ff5e0ff */
[----:B------:R-:W-:Y:S02]  /*0560*/  IADD3.X R9, PT, PT, R19, UR13, RZ, P1, !PT ;  /* 0x0000000d13097c10 */ /* 0x000fe40008ffe4ff */
[----:B------:R-:W-:-:S03]  /*0570*/  IADD3.X R11, PT, PT, R14, UR7, RZ, P2, !PT ;  /* 0x000000070e0b7c10 */ /* 0x000fc600097fe4ff */
[----:B0-----:R0:W-:Y:S04]  /*0580*/  STG.E desc[UR18][R8.64], R7 ;  /* 0x0000000708007986 */ /* 0x0011e8000c101912 */
[----:B------:R0:W-:Y:S01]  /*0590*/  STG.E.U8 desc[UR20][R10.64], RZ ;  /* 0x000000ff0a007986 */ /* 0x0001e2000c101114 */
[----:B------:R-:W-:Y:S05]  /*05a0*/  BRA `(.L_x_7) ;  /* 0x00000000001c7947 */ /* 0x000fea0003800000 */
.L_x_6:
[C---:B------:R-:W-:Y:S01]  /*05b0*/  R2UR UR18, R16.reuse ;  /* 0x00000000101272ca */ /* 0x040fe200000e0000 */
[----:B-1----:R-:W-:Y:S01]  /*05c0*/  IMAD.MOV.U32 R8, RZ, RZ, 0x1 ;  /* 0x00000001ff087424 */ /* 0x002fe200078e00ff */
[C---:B------:R-:W-:Y:S02]  /*05d0*/  R2UR UR19, R17.reuse ;  /* 0x00000000111372ca */ /* 0x040fe400000e0000 */
[----:B------:R-:W-:Y:S02]  /*05e0*/  R2UR UR20, R16 ;  /* 0x00000000101472ca */ /* 0x000fe400000e0000 */
[----:B------:R-:W-:-:S09]  /*05f0*/  R2UR UR21, R17 ;  /* 0x00000000111572ca */ /* 0x000fd200000e0000 */
[----:B------:R1:W-:Y:S04]  /*0600*/  STG.E desc[UR18][R4.64], RZ ;  /* 0x000000ff04007986 */ /* 0x0003e8000c101912 */
[----:B------:R1:W-:Y:S02]  /*0610*/  STG.E.U8 desc[UR20][R2.64], R8 ;  /* 0x0000000802007986 */ /* 0x0003e4000c101114 */
.L_x_7:
[----:B------:R-:W-:Y:S05]  /*0620*/  BSYNC.RECONVERGENT B3 ;  /* 0x0000000000037941 */ /* 0x000fea0003800200 */
.L_x_5:
[----:B01----:R-:W-:Y:S01]  /*0630*/  IMAD.MOV.U32 R8, RZ, RZ, R12 ;  /* 0x000000ffff087224 */ /* 0x003fe200078e000c */
[C---:B------:R-:W-:Y:S01]  /*0640*/  IADD3 R13, P1, PT, R0.reuse, R13, RZ ;  /* 0x0000000d000d7210 */ /* 0x040fe20007f3e0ff */
[----:B------:R-:W-:Y:S02]  /*0650*/  IMAD.MOV.U32 R9, RZ, RZ, R19 ;  /* 0x000000ffff097224 */ /* 0x000fe400078e0013 */
[----:B------:R-:W-:Y:S02]  /*0660*/  IMAD.IADD R15, R15, 0x1, -R0 ;  /* 0x000000010f0f7824 */ /* 0x000fe400078e0a00 */
[----:B------:R-:W-:-:S04]  /*0670*/  IMAD.WIDE.U32 R8, R0, 0x4, R8 ;  /* 0x0000000400087825 */ /* 0x000fc800078e0008 */
[----:B------:R-:W-:Y:S02]  /*0680*/  IMAD.MOV.U32 R12, RZ, RZ, R8 ;  /* 0x000000ffff0c7224 */ /* 0x000fe400078e0008 */
[----:B------:R-:W-:Y:S02]  /*0690*/  IMAD.MOV.U32 R19, RZ, RZ, R9 ;  /* 0x000000ffff137224 */ /* 0x000fe400078e0009 */
[----:B------:R-:W-:Y:S01]  /*06a0*/  IMAD.X R14, RZ, RZ, R14, P1 ;  /* 0x000000ffff0e7224 */ /* 0x000fe200008e060e */
[----:B------:R-:W-:Y:S06]  /*06b0*/  @P0 BRA `(.L_x_8) ;  /* 0xfffffffc00500947 */ /* 0x000fec000383ffff */
[----:B------:R-:W-:Y:S05]  /*06c0*/  BSYNC.RECONVERGENT B2 ;  /* 0x0000000000027941 */ /* 0x000fea0003800200 */
.L_x_4:
[----:B------:R-:W-:-:S07]  /*06d0*/  IMAD.MOV.U32 R15, RZ, RZ, R13 ;  /* 0x000000ffff0f7224 */ /* 0x000fce00078e000d */
.L_x_3:
[----:B------:R-:W-:Y:S05]  /*06e0*/  BSYNC.RECONVERGENT B1 ;  /* 0x0000000000017941 */ /* 0x000fea0003800200 */
.L_x_2:
[----:B------:R-:W0:Y:S01]  /*06f0*/  LDC R7, c[0x0][0x3a8] ;  /* 0x0000ea00ff077b82 */ /* 0x000e220000000800 */
[----:B------:R-:W-:-:S07]  /*0700*/  ISETP.GE.U32.AND P0, PT, R6, 0x3, PT ;  /* 0x000000030600780c */ /* 0x000fce0003f06070 */
[----:B------:R-:W1:Y:S08]  /*0710*/  LDC R14, c[0x0][0x3a4] ;  /* 0x0000e900ff0e7b82 */ /* 0x000e700000000800 */
[----:B------:R-:W2:Y:S08]  /*0720*/  LDC.64 R8, c[0x0][0x380] ;  /* 0x0000e000ff087b82 */ /* 0x000eb00000000a00 */
[----:B------:R-:W3:Y:S08]  /*0730*/  LDC.64 R10, c[0x0][0x388] ;  /* 0x0000e200ff0a7b82 */ /* 0x000ef00000000a00 */
[----:B------:R-:W4:Y:S01]  /*0740*/  LDC.64 R12, c[0x0][0x398] ;  /* 0x0000e600ff0c7b82 */ /* 0x000f220000000a00 */
[----:B------:R-:W-:Y:S05]  /*0750*/  @!P0 BRA `(.L_x_1) ;  /* 0x0000000400fc8947 */ /* 0x000fea0003800000 */
.L_x_21:
[C---:B---34-:R-:W-:Y:S01]  /*0760*/  IADD3 R20, P0, PT, R15.reuse, R12, RZ ;  /* 0x0000000c0f147210 */ /* 0x058fe20007f1e0ff */
[----:B-1----:R-:W-:Y:S01]  /*0770*/  IMAD.MOV.U32 R6, RZ, RZ, -0x1 ;  /* 0xffffffffff067424 */ /* 0x002fe200078e00ff */
[C---:B------:R-:W-:Y:S01]  /*0780*/  R2UR UR18, R16.reuse ;  /* 0x00000000101272ca */ /* 0x040fe200000e0000 */
[----:B---3--:R-:W-:Y:S01]  /*0790*/  IMAD.WIDE.U32 R18, R15, 0x4, R10 ;  /* 0x000000040f127825 */ /* 0x008fe200078e000a */
[C---:B------:R-:W-:Y:S01]  /*07a0*/  R2UR UR19, R17.reuse ;  /* 0x00000000111372ca */ /* 0x040fe200000e0000 */
[----:B------:R-:W-:Y:S01]  /*07b0*/  BSSY.RECONVERGENT B1, `(.L_x_9) ;  /* 0x0000019000017945 */ /* 0x000fe20003800200 */
[----:B------:R-:W-:Y:S01]  /*07c0*/  R2UR UR20, R16 ;  /* 0x00000000101472ca */ /* 0x000fe200000e0000 */
[----:B------:R-:W-:Y:S01]  /*07d0*/  IMAD.X R21, RZ, RZ, R13, P0 ;  /* 0x000000ffff157224 */ /* 0x000fe200000e060d */
[----:B------:R-:W-:Y:S02]  /*07e0*/  R2UR UR21, R17 ;  /* 0x00000000111572ca */ /* 0x000fe400000e0000 */
[----:B-1----:R-:W-:-:S07]  /*07f0*/  ISETP.NE.AND P0, PT, R15, R14, PT ;  /* 0x0000000e0f00720c */ /* 0x002fce0003f05270 */
[----:B------:R1:W-:Y:S04]  /*0800*/  STG.E desc[UR18][R18.64], R6 ;  /* 0x0000000612007986 */ /* 0x0003e8000c101912 */
[----:B------:R1:W-:Y:S02]  /*0810*/  STG.E.U8 desc[UR20][R20.64], RZ ;  /* 0x000000ff14007986 */ /* 0x0003e4000c101114 */
[----:B------:R-:W-:Y:S05]  /*0820*/  @!P0 BRA `(.L_x_10) ;  /* 0x0000000000288947 */ /* 0x000fea0003800000 */
[C---:B------:R-:W-:Y:S01]  /*0830*/  R2UR UR18, R16.reuse ;  /* 0x00000000101272ca */ /* 0x040fe200000e0000 */
[----:B-12---:R-:W-:Y:S01]  /*0840*/  IMAD.WIDE.U32 R18, R15, 0x4, R8 ;  /* 0x000000040f127825 */ /* 0x006fe200078e0008 */
[C---:B------:R-:W-:Y:S02]  /*0850*/  R2UR UR19, R17.reuse ;  /* 0x00000000111372ca */ /* 0x040fe400000e0000 */
[----:B------:R-:W-:Y:S02]  /*0860*/  R2UR UR20, R16 ;  /* 0x00000000101472ca */ /* 0x000fe400000e0000 */
[----:B------:R-:W-:Y:S02]  /*0870*/  R2UR UR21, R17 ;  /* 0x00000000111572ca */ /* 0x000fe400000e0000 */
[----:B------:R-:W-:-:S05]  /*0880*/  IADD3 R20, P0, PT, R15, UR4, RZ ;  /* 0x000000040f147c10 */ /* 0x000fca000ff1e0ff */
[----:B------:R-:W-:Y:S02]  /*0890*/  IMAD.X R21, RZ, RZ, UR5, P0 ;  /* 0x00000005ff157e24 */ /* 0x000fe400080e06ff */
[----:B0-----:R3:W-:Y:S04]  /*08a0*/  STG.E desc[UR18][R18.64], R7 ;  /* 0x0000000712007986 */ /* 0x0017e8000c101912 */
[----:B------:R3:W-:Y:S01]  /*08b0*/  STG.E.U8 desc[UR20][R20.64], RZ ;  /* 0x000000ff14007986 */ /* 0x0007e2000c101114 */
[----:B------:R-:W-:Y:S05]  /*08c0*/  BRA `(.L_x_11) ;  /* 0x00000000001c7947 */ /* 0x000fea0003800000 */
.L_x_10:
[C---:B------:R-:W-:Y:S01]  /*08d0*/  R2UR UR18, R16.reuse ;  /* 0x00000000101272ca */ /* 0x040fe200000e0000 */
[----:B-1----:R-:W-:Y:S01]  /*08e0*/  IMAD.MOV.U32 R18, RZ, RZ, 0x1 ;  /* 0x00000001ff127424 */ /* 0x002fe200078e00ff */
[C---:B------:R-:W-:Y:S02]  /*08f0*/  R2UR UR19, R17.reuse ;  /* 0x00000000111372ca */ /* 0x040fe400000e0000 */
[----:B------:R-:W-:Y:S02]  /*0900*/  R2UR UR20, R16 ;  /* 0x00000000101472ca */ /* 0x000fe400000e0000 */
[----:B------:R-:W-:-:S09]  /*0910*/  R2UR UR21, R17 ;  /* 0x00000000111572ca */ /* 0x000fd200000e0000 */
[----:B------:R1:W-:Y:S04]  /*0920*/  STG.E desc[UR18][R4.64], RZ ;  /* 0x000000ff04007986 */ /* 0x0003e8000c101912 */
[----:B------:R1:W-:Y:S02]  /*0930*/  STG.E.U8 desc[UR20][R2.64], R18 ;  /* 0x0000001202007986 */ /* 0x0003e4000c101114 */
.L_x_11:
[----:B------:R-:W-:Y:S05]  /*0940*/  BSYNC.RECONVERGENT B1 ;  /* 0x0000000000017941 */ /* 0x000fea0003800200 */
.L_x_9:
[----:B------:R-:W-:Y:S01]  /*0950*/  IMAD.IADD R15, R0, 0x1, R15 ;  /* 0x00000001000f7824 */ /* 0x000fe200078e020f */
[C---:B------:R-:W-:Y:S01]  /*0960*/  R2UR UR18, R16.reuse ;  /* 0x00000000101272ca */ /* 0x040fe200000e0000 */
[----:B------:R-:W-:Y:S01]  /*0970*/  BSSY.RECONVERGENT B1, `(.L_x_12) ;  /* 0x000001c000017945 */ /* 0x000fe20003800200 */
[----:B------:R-:W-:Y:S01]  /*0980*/  R2UR UR19, R17 ;  /* 0x00000000111372ca */ /* 0x000fe200000e0000 */
[C---:B-1-3--:R-:W-:Y:S01]  /*0990*/  IMAD.WIDE.U32 R18, R15.reuse, 0x4, R10 ;  /* 0x000000040f127825 */ /* 0x04afe200078e000a */
[----:B------:R-:W-:Y:S02]  /*09a0*/  IADD3 R20, P0, PT, R15, R12, RZ ;  /* 0x0000000c0f147210 */ /* 0x000fe40007f1e0ff */
[----:B------:R-:W-:Y:S02]  /*09b0*/  R2UR UR20, R16 ;  /* 0x00000000101472ca */ /* 0x000fe400000e0000 */
[----:B------:R-:W-:Y:S01]  /*09c0*/  R2UR UR21, R17 ;  /* 0x00000000111572ca */ /* 0x000fe200000e0000 */
[----:B------:R-:W-:Y:S01]  /*09d0*/  IMAD.X R21, RZ, RZ, R13, P0 ;  /* 0x000000ffff157224 */ /* 0x000fe200000e060d */
[----:B------:R-:W-:-:S05]  /*09e0*/  ISETP.NE.AND P0, PT, R15, R14, PT ;  /* 0x0000000e0f00720c */ /* 0x000fca0003f05270 */
[----:B------:R1:W-:Y:S06]  /*09f0*/  STG.E desc[UR18][R18.64], R6 ;  /* 0x0000000612007986 */ /* 0x0003ec000c101912 */
        /* <DEDUP_REMOVED lines=12> */
.L_x_13:
[C---:B------:R-:W-:Y:S01]  /*0ac0*/  R2UR UR18, R16.reuse ;  /* 0x00000000101272ca */ /* 0x040fe200000e0000 */
[----:B-1----:R-:W-:Y:S01]  /*0ad0*/  IMAD.MOV.U32 R18, RZ, RZ, 0x1 ;  /* 0x00000001ff127424 */ /* 0x002fe200078e00ff */
[C---:B------:R-:W-:Y:S02]  /*0ae0*/  R2UR UR19, R17.reuse ;  /* 0x00000000111372ca */ /* 0x040fe400000e0000 */
[----:B------:R-:W-:Y:S02]  /*0af0*/  R2UR UR20, R16 ;  /* 0x00000000101472ca */ /* 0x000fe400000e0000 */
[----:B------:R-:W-:-:S09]  /*0b00*/  R2UR UR21, R17 ;  /* 0x00000000111572ca */ /* 0x000fd200000e0000 */
[----:B------:R1:W-:Y:S04]  /*0b10*/  STG.E desc[UR18][R4.64], RZ ;  /* 0x000000ff04007986 */ /* 0x0003e8000c101912 */
[----:B------:R1:W-:Y:S02]  /*0b20*/  STG.E.U8 desc[UR20][R2.64], R18 ;  /* 0x0000001202007986 */ /* 0x0003e4000c101114 */
.L_x_14:
[----:B------:R-:W-:Y:S05]  /*0b30*/  BSYNC.RECONVERGENT B1 ;  /* 0x0000000000017941 */ /* 0x000fea0003800200 */
.L_x_12:
        /* <DEDUP_REMOVED lines=23> */
.L_x_16:
[C---:B------:R-:W-:Y:S01]  /*0cb0*/  R2UR UR18, R16.reuse ;  /* 0x00000000101272ca */ /* 0x040fe200000e0000 */
[----:B-1----:R-:W-:Y:S01]  /*0cc0*/  IMAD.MOV.U32 R18, RZ, RZ, 0x1 ;  /* 0x00000001ff127424 */ /* 0x002fe200078e00ff */
[C---:B------:R-:W-:Y:S02]  /*0cd0*/  R2UR UR19, R17.reuse ;  /* 0x00000000111372ca */ /* 0x040fe400000e0000 */
[----:B------:R-:W-:Y:S02]  /*0ce0*/  R2UR UR20, R16 ;  /* 0x00000000101472ca */ /* 0x000fe400000e0000 */
[----:B------:R-:W-:-:S09]  /*0cf0*/  R2UR UR21, R17 ;  /* 0x00000000111572ca */ /* 0x000fd200000e0000 */
[----:B------:R1:W-:Y:S04]  /*0d00*/  STG.E desc[UR18][R4.64], RZ ;  /* 0x000000ff04007986 */ /* 0x0003e8000c101912 */
[----:B------:R1:W-:Y:S02]  /*0d10*/  STG.E.U8 desc[UR20][R2.64], R18 ;  /* 0x0000001202007986 */ /* 0x0003e4000c101114 */
.L_x_17:
[----:B------:R-:W-:Y:S05]  /*0d20*/  BSYNC.RECONVERGENT B1 ;  /* 0x0000000000017941 */ /* 0x000fea0003800200 */
.L_x_15:
        /* <DEDUP_REMOVED lines=23> */
.L_x_19:
[C---:B------:R-:W-:Y:S01]  /*0ea0*/  R2UR UR18, R16.reuse ;  /* 0x00000000101272ca */ /* 0x040fe200000e0000 */
[----:B-1----:R-:W-:Y:S01]  /*0eb0*/  IMAD.MOV.U32 R6, RZ, RZ, 0x1 ;  /* 0x00000001ff067424 */ /* 0x002fe200078e00ff */
[C---:B------:R-:W-:Y:S02]  /*0ec0*/  R2UR UR19, R17.reuse ;  /* 0x00000000111372ca */ /* 0x040fe400000e0000 */
[----:B------:R-:W-:Y:S02]  /*0ed0*/  R2UR UR20, R16 ;  /* 0x00000000101472ca */ /* 0x000fe400000e0000 */
[----:B------:R-:W-:-:S09]  /*0ee0*/  R2UR UR21, R17 ;  /* 0x00000000111572ca */ /* 0x000fd200000e0000 */
[----:B------:R1:W-:Y:S04]  /*0ef0*/  STG.E desc[UR18][R4.64], RZ ;  /* 0x000000ff04007986 */ /* 0x0003e8000c101912 */
[----:B------:R1:W-:Y:S02]  /*0f00*/  STG.E.U8 desc[UR20][R2.64], R6 ;  /* 0x0000000602007986 */ /* 0x0003e4000c101114 */
.L_x_20:
[----:B------:R-:W-:Y:S05]  /*0f10*/  BSYNC.RECONVERGENT B1 ;  /* 0x0000000000017941 */ /* 0x000fea0003800200 */
.L_x_18:
[----:B------:R-:W-:-:S05]  /*0f20*/  IMAD.IADD R15, R0, 0x1, R15 ;  /* 0x00000001000f7824 */ /* 0x000fca00078e020f */
[----:B------:R-:W-:-:S13]  /*0f30*/  ISETP.GE.AND P0, PT, R15, UR16, PT ;  /* 0x000000100f007c0c */ /* 0x000fda000bf06270 */
[----:B------:R-:W-:Y:S05]  /*0f40*/  @!P0 BRA `(.L_x_21) ;  /* 0xfffffff800048947 */ /* 0x000fea000383ffff */
.L_x_1:
[----:B------:R-:W-:Y:S05]  /*0f50*/  BSYNC.RECONVERGENT B0 ;  /* 0x0000000000007941 */ /* 0x000fea0003800200 */
.L_x_0:
[----:B------:R-:W-:Y:S06]  /*0f60*/  BAR.SYNC.DEFER_BLOCKING 0x0 ;  /* 0x0000000000007b1d */ /* 0x000fec0000010000 */
[----:B------:R-:W-:Y:S05]  /*0f70*/  EXIT ;  /* 0x000000000000794d */ /* 0x000fea0003800000 */
.L_x_22:
[----:B------:R-:W-:-:S00]  /*0f80*/  BRA `(.L_x_22) ;  /* 0xfffffffc00fc7947 */ /* 0x000fc0000383ffff */
[----:B------:R-:W-:-:S00]  /*0f90*/  NOP ;  /* 0x0000000000007918 */ /* 0x000fc00000000000 */
        /* <DEDUP_REMOVED lines=14> */
.L_x_24:


//--------------------- .text._Z9addThirtyPii     --------------------------
	.section	.text._Z9addThirtyPii,"ax",@progbits
	.align	128
        .global         _Z9addThirtyPii
        .type           _Z9addThirtyPii,@function
        .size           _Z9addThirtyPii,(.L_x_25 - _Z9addThirtyPii)
        .other          _Z9addThirtyPii,@"STO_CUDA_ENTRY STV_DEFAULT"
_Z9addThirtyPii:
.text._Z9addThirtyPii:
[----:B------:R-:W-:Y:S01]  /*0000*/  LDC R1, c[0x0][0x37c] ;  /* 0x0000df00ff017b82 */ /* 0x000fe20000000800 */
[----:B------:R-:W0:Y:S07]  /*0010*/  S2R R5, SR_TID.X ;  /* 0x0000000000057919 */ /* 0x000e2e0000002100 */
[----:B------:R-:W0:Y:S01]  /*0020*/  S2UR UR4, SR_CTAID.X ;  /* 0x00000000000479c3 */ /* 0x000e220000002500 */
[----:B------:R-:W1:Y:S07]  /*0030*/  LDCU UR5, c[0x0][0x388] ;  /* 0x00007100ff0577ac */ /* 0x000e6e0008000800 */
[----:B------:R-:W0:Y:S02]  /*0040*/  LDC R0, c[0x0][0x360] ;  /* 0x0000d800ff007b82 */ /* 0x000e240000000800 */
[----:B0-----:R-:W-:-:S05]  /*0050*/  IMAD R5, R0, UR4, R5 ;  /* 0x0000000400057c24 */ /* 0x001fca000f8e0205 */
[----:B-1----:R-:W-:-:S13]  /*0060*/  ISETP.GE.AND P0, PT, R5, UR5, PT ;  /* 0x0000000505007c0c */ /* 0x002fda000bf06270 */
[----:B------:R-:W-:Y:S05]  /*0070*/  @P0 EXIT ;  /* 0x000000000000094d */ /* 0x000fea0003800000 */
[----:B------:R-:W0:Y:S01]  /*0080*/  LDC.64 R2, c[0x0][0x380] ;  /* 0x0000e000ff027b82 */ /* 0x000e220000000a00 */
[----:B------:R-:W1:Y:S01]  /*0090*/  LDCU.64 UR4, c[0x0][0x358] ;  /* 0x00006b00ff0477ac */ /* 0x000e620008000a00 */
[----:B0-----:R-:W-:-:S05]  /*00a0*/  IMAD.WIDE R2, R5, 0x4, R2 ;  /* 0x0000000405027825 */ /* 0x001fca00078e0202 */
[----:B-1----:R-:W-:Y:S01]  /*00b0*/  STG.E desc[UR4][R2.64], RZ ;  /* 0x000000ff02007986 */ /* 0x002fe2000c101904 */
[----:B------:R-:W-:Y:S05]  /*00c0*/  EXIT ;  /* 0x000000000000794d */ /* 0x000fea0003800000 */
.L_x_23:
        /* <DEDUP_REMOVED lines=11> */
.L_x_25:


//--------------------- .nv.shared.reserved.0     --------------------------
	.section	.nv.shared.reserved.0,"aw",@nobits
	.weak		__nv_reservedSMEM_offset_0_alias
	.size		__nv_reservedSMEM_offset_0_alias, 0, 64
	.other		__nv_reservedSMEM_offset_0_alias,@"STO_CUDA_RESERVED_SHARED STV_DEFAULT"
__nv_reservedSMEM_offset_0_alias:
	.zero		0
	.zero		64


//--------------------- .nv.constant0._Z13relax_initialPiS_PbS0_iii --------------------------
	.section	.nv.constant0._Z13relax_initialPiS_PbS0_iii,"a",@progbits
	.sectionflags	@""
	.align	4
.nv.constant0._Z13relax_initialPiS_PbS0_iii:
	.zero		940


//--------------------- .nv.constant0._Z9addThirtyPii --------------------------
	.section	.nv.constant0._Z9addThirtyPii,"a",@progbits
	.sectionflags	@""
	.align	4
.nv.constant0._Z9addThirtyPii:
	.zero		908


//--------------------- SYMBOLS --------------------------

	.type		.nv.reservedSmem.offset0,@object
	.size		.nv.reservedSmem.offset0,0x4
